	.headerflags	@"EF_CUDA_TEXMODE_UNIFIED EF_CUDA_64BIT_ADDRESS EF_CUDA_ACCELERATORS EF_CUDA_SM90 EF_CUDA_VIRTUAL_SM(EF_CUDA_SM90)"
	.elftype	@"ET_EXEC"


//--------------------- .nv.info                  --------------------------
	.section	.nv.info,"",@"SHT_CUDA_INFO"
	.align	4


	//----- nvinfo : EIATTR_REGCOUNT
	.align		4
        /*0000*/ 	.byte	0x04, 0x2f
        /*0002*/ 	.short	(.L_1 - .L_0)
	.align		4
.L_0:
        /*0004*/ 	.word	index@(triton_poi_fused__softmax_5)
        /*0008*/ 	.word	0x0000000e


	//----- nvinfo : EIATTR_MIN_STACK_SIZE
	.align		4
.L_1:
        /*000c*/ 	.byte	0x04, 0x12
        /*000e*/ 	.short	(.L_3 - .L_2)
	.align		4
.L_2:
        /*0010*/ 	.word	index@(triton_poi_fused__softmax_5)
        /*0014*/ 	.word	0x00000000


	//----- nvinfo : EIATTR_FRAME_SIZE
	.align		4
.L_3:
        /*0018*/ 	.byte	0x04, 0x11
        /*001a*/ 	.short	(.L_5 - .L_4)
	.align		4
.L_4:
        /*001c*/ 	.word	index@(triton_poi_fused__softmax_5)
        /*0020*/ 	.word	0x00000000


	//----- nvinfo : EIATTR_MIN_STACK_SIZE
	.align		4
.L_5:
        /*0024*/ 	.byte	0x04, 0x12
        /*0026*/ 	.short	(.L_7 - .L_6)
	.align		4
.L_6:
        /*0028*/ 	.word	index@(triton_poi_fused__softmax_5)
        /*002c*/ 	.word	0x00000000
.L_7:


//--------------------- .nv.info.triton_poi_fused__softmax_5 --------------------------
	.section	.nv.info.triton_poi_fused__softmax_5,"",@"SHT_CUDA_INFO"
	.sectionflags	@""
	.align	4


	//----- nvinfo : EIATTR_CUDA_API_VERSION
	.align		4
        /*0000*/ 	.byte	0x04, 0x37
        /*0002*/ 	.short	(.L_9 - .L_8)
.L_8:
        /*0004*/ 	.word	0x0000007c


	//----- nvinfo : EIATTR_KPARAM_INFO
	.align		4
.L_9:
        /*0008*/ 	.byte	0x04, 0x17
        /*000a*/ 	.short	(.L_11 - .L_10)
.L_10:
        /*000c*/ 	.word	0x00000000
        /*0010*/ 	.short	0x0002
        /*0012*/ 	.short	0x0010
        /*0014*/ 	.byte	0x00, 0xf0, 0x11, 0x00


	//----- nvinfo : EIATTR_KPARAM_INFO
	.align		4
.L_11:
        /*0018*/ 	.byte	0x04, 0x17
        /*001a*/ 	.short	(.L_13 - .L_12)
.L_12:
        /*001c*/ 	.word	0x00000000
        /*0020*/ 	.short	0x0001
        /*0022*/ 	.short	0x0008
        /*0024*/ 	.byte	0x00, 0xf4, 0x21, 0x00


	//----- nvinfo : EIATTR_KPARAM_INFO
	.align		4
.L_13:
        /*0028*/ 	.byte	0x04, 0x17
        /*002a*/ 	.short	(.L_15 - .L_14)
.L_14:
        /*002c*/ 	.word	0x00000000
        /*0030*/ 	.short	0x0000
        /*0032*/ 	.short	0x0000
        /*0034*/ 	.byte	0x00, 0xf4, 0x21, 0x00


	//----- nvinfo : EIATTR_SPARSE_MMA_MASK
	.align		4
.L_15:
        /*0038*/ 	.byte	0x03, 0x50
        /*003a*/ 	.short	0x0000


	//----- nvinfo : EIATTR_MAXREG_COUNT
	.align		4
        /*003c*/ 	.byte	0x03, 0x1b
        /*003e*/ 	.short	0x00ff


	//----- nvinfo : EIATTR_EXIT_INSTR_OFFSETS
	.align		4
        /*0040*/ 	.byte	0x04, 0x1c
        /*0042*/ 	.short	(.L_17 - .L_16)


	//   ....[0]....
.L_16:
        /*0044*/ 	.word	0x00000240


	//   ....[1]....
        /*0048*/ 	.word	0x00000260


	//----- nvinfo : EIATTR_REQNTID
	.align		4
.L_17:
        /*004c*/ 	.byte	0x04, 0x10
        /*004e*/ 	.short	(.L_19 - .L_18)
.L_18:
        /*0050*/ 	.word	0x00000080
        /*0054*/ 	.word	0x00000001
        /*0058*/ 	.word	0x00000001


	//----- nvinfo : EIATTR_CBANK_PARAM_SIZE
	.align		4
.L_19:
        /*005c*/ 	.byte	0x03, 0x19
        /*005e*/ 	.short	0x0014


	//----- nvinfo : EIATTR_PARAM_CBANK
	.align		4
        /*0060*/ 	.byte	0x04, 0x0a
        /*0062*/ 	.short	(.L_21 - .L_20)
	.align		4
.L_20:
        /*0064*/ 	.word	index@(.nv.constant0.triton_poi_fused__softmax_5)
        /*0068*/ 	.short	0x0210
        /*006a*/ 	.short	0x0014


	//----- nvinfo : EIATTR_SW_WAR
	.align		4
.L_21:
        /*006c*/ 	.byte	0x04, 0x36
        /*006e*/ 	.short	(.L_23 - .L_22)
.L_22:
        /*0070*/ 	.word	0x00000008
.L_23:


//--------------------- .nv.callgraph             --------------------------
	.section	.nv.callgraph,"",@"SHT_CUDA_CALLGRAPH"
	.align	4
	.sectionentsize	8
	.align		4
        /*0000*/ 	.word	0x00000000
	.align		4
        /*0004*/ 	.word	0xffffffff
	.align		4
        /*0008*/ 	.word	0x00000000
	.align		4
        /*000c*/ 	.word	0xfffffffe
	.align		4
        /*0010*/ 	.word	0x00000000
	.align		4
        /*0014*/ 	.word	0xfffffffd
	.align		4
        /*0018*/ 	.word	0x00000000
	.align		4
        /*001c*/ 	.word	0xfffffffc


//--------------------- .text.triton_poi_fused__softmax_5 --------------------------
	.section	.text.triton_poi_fused__softmax_5,"ax",@progbits
	.align	128
        .global         triton_poi_fused__softmax_5
        .type           triton_poi_fused__softmax_5,@function
        .size           triton_poi_fused__softmax_5,(.L_x_1 - triton_poi_fused__softmax_5)
        .other          triton_poi_fused__softmax_5,@"STO_CUDA_ENTRY STV_DEFAULT"
triton_poi_fused__softmax_5:
.text.triton_poi_fused__softmax_5:
[----:B------:R-:W0:Y:S02]  /*0000*/  LDC R1, c[0x0][0x28] ;  /* 0x00000a00ff017b82 */ /* 0x000e240000000800 */
[----:B------:R-:W1:Y:S01]  /*0010*/  S2R R0, SR_TID.X ;  /* 0x0000000000007919 */ /* 0x000e620000002100 */
[----:B------:R-:W2:Y:S01]  /*0020*/  LDC.64 R2, c[0x0][0x210] ;  /* 0x00008400ff027b82 */ /* 0x000ea20000000a00 */
[----:B------:R-:W-:Y:S01]  /*0030*/  CS2R R6, SRZ ;  /* 0x0000000000067805 */ /* 0x000fe2000001ff00 */
[----:B------:R-:W-:Y:S01]  /*0040*/  ULDC.64 UR4, c[0x0][0x208] ;  /* 0x0000820000047ab9 */ /* 0x000fe20000000a00 */
[----:B------:R-:W3:Y:S01]  /*0050*/  S2R R9, SR_CTAID.X ;  /* 0x0000000000097919 */ /* 0x000ee20000002500 */
[----:B------:R-:W-:Y:S02]  /*0060*/  MOV R8, RZ ;  /* 0x000000ff00087202 */ /* 0x000fe40000000f00 */
[----:B-1----:R-:W-:Y:S02]  /*0070*/  LOP3.LUT R0, R0, 0x7f, RZ, 0xc0, !PT ;  /* 0x0000007f00007812 */ /* 0x002fe400078ec0ff */
[----:B---3--:R-:W-:Y:S02]  /*0080*/  SHF.R.S32.HI R4, RZ, 0x18, R9 ;  /* 0x00000018ff047819 */ /* 0x008fe40000011409 */
[----:B------:R-:W-:-:S02]  /*0090*/  LEA R9, R9, R0, 0x7 ;  /* 0x0000000009097211 */ /* 0x000fc400078e38ff */
[----:B------:R-:W-:Y:S02]  /*00a0*/  SGXT R0, R4, 0x1 ;  /* 0x000000010400781a */ /* 0x000fe40000000200 */
[----:B------:R-:W-:Y:S02]  /*00b0*/  ISETP.GE.AND P2, PT, R9, 0x400, PT ;  /* 0x000004000900780c */ /* 0x000fe40003f46270 */
[----:B------:R-:W-:-:S04]  /*00c0*/  LEA.HI R0, R0, R9, RZ, 0x2 ;  /* 0x0000000900007211 */ /* 0x000fc800078f10ff */
[----:B------:R-:W-:Y:S01]  /*00d0*/  LOP3.LUT R5, R0, 0xfffffffc, RZ, 0xc0, !PT ;  /* 0xfffffffc00057812 */ /* 0x000fe200078ec0ff */
[----:B------:R-:W-:-:S04]  /*00e0*/  HFMA2.MMA R0, -RZ, RZ, 0, 0 ;  /* 0x00000000ff007435 */ /* 0x000fc800000001ff */
[----:B--2---:R-:W-:-:S05]  /*00f0*/  IMAD.WIDE R4, R5, 0x4, R2 ;  /* 0x0000000405047825 */ /* 0x004fca00078e0202 */
[----:B------:R-:W2:Y:S04]  /*0100*/  @!P2 LDG.E.EL R7, desc[UR4][R4.64+0x4] ;  /* 0x000004040407a981 */ /* 0x000ea8000c2e1900 */
[----:B------:R-:W2:Y:S04]  /*0110*/  @!P2 LDG.E.EL R0, desc[UR4][R4.64] ;  /* 0x000000040400a981 */ /* 0x000ea8000c2e1900 */
[----:B------:R-:W3:Y:S04]  /*0120*/  @!P2 LDG.E.EL R6, desc[UR4][R4.64+0x8] ;  /* 0x000008040406a981 */ /* 0x000ee8000c2e1900 */
[----:B------:R-:W4:Y:S01]  /*0130*/  @!P2 LDG.E.EL R8, desc[UR4][R4.64+0xc] ;  /* 0x00000c040408a981 */ /* 0x000f22000c2e1900 */
[----:B------:R-:W-:Y:S01]  /*0140*/  HFMA2.MMA R11, -RZ, RZ, 0, 0 ;  /* 0x00000000ff0b7435 */ /* 0x000fe200000001ff */
[----:B------:R-:W-:-:S09]  /*0150*/  IMAD.WIDE R2, R9, 0x4, R2 ;  /* 0x0000000409027825 */ /* 0x000fd200078e0202 */
[----:B------:R-:W5:Y:S01]  /*0160*/  @!P2 LDG.E R11, desc[UR4][R2.64] ;  /* 0x00000004020ba981 */ /* 0x000f62000c1e1900 */
[----:B--2---:R-:W-:-:S04]  /*0170*/  FADD R7, R7, R0 ;  /* 0x0000000007077221 */ /* 0x004fc80000000000 */
[----:B---3--:R-:W-:-:S04]  /*0180*/  FADD R7, R7, R6 ;  /* 0x0000000607077221 */ /* 0x008fc80000000000 */
[----:B----4-:R-:W-:Y:S02]  /*0190*/  FADD R8, R7, R8 ;  /* 0x0000000807087221 */ /* 0x010fe40000000000 */
[----:B------:R-:W1:Y:S03]  /*01a0*/  LDC.64 R6, c[0x0][0x218] ;  /* 0x00008600ff067b82 */ /* 0x000e660000000a00 */
[C---:B------:R-:W-:Y:S02]  /*01b0*/  FSETP.GT.AND P0, PT, |R8|.reuse, 8.50705917302346158658e+37, PT ;  /* 0x7e8000000800780b */ /* 0x040fe40003f04200 */
[----:B------:R-:W-:-:S11]  /*01c0*/  FSETP.GEU.AND P1, PT, |R8|, 1.175494350822287508e-38, PT ;  /* 0x008000000800780b */ /* 0x000fd60003f2e200 */
[----:B------:R-:W-:-:S04]  /*01d0*/  @P0 FMUL R8, R8, 0.25 ;  /* 0x3e80000008080820 */ /* 0x000fc80000400000 */
[----:B------:R-:W-:-:S06]  /*01e0*/  @!P1 FMUL R8, R8, 16777216 ;  /* 0x4b80000008089820 */ /* 0x000fcc0000400000 */
[----:B------:R-:W2:Y:S01]  /*01f0*/  MUFU.RCP R8, R8 ;  /* 0x0000000800087308 */ /* 0x000ea20000001000 */
[----:B-----5:R-:W-:-:S04]  /*0200*/  @P0 FMUL R11, R11, 0.25 ;  /* 0x3e8000000b0b0820 */ /* 0x020fc80000400000 */
[----:B------:R-:W-:Y:S01]  /*0210*/  @!P1 FMUL R11, R11, 16777216 ;  /* 0x4b8000000b0b9820 */ /* 0x000fe20000400000 */
[----:B-1----:R-:W-:-:S04]  /*0220*/  IMAD.WIDE R2, R9, 0x4, R6 ;  /* 0x0000000409027825 */ /* 0x002fc800078e0206 */
[----:B--2---:R-:W-:Y:S01]  /*0230*/  FMUL R11, R8, R11 ;  /* 0x0000000b080b7220 */ /* 0x004fe20000400000 */
[----:B------:R-:W-:Y:S06]  /*0240*/  @P2 EXIT ;  /* 0x000000000000294d */ /* 0x000fec0003800000 */
[----:B------:R-:W-:Y:S01]  /*0250*/  STG.E desc[UR4][R2.64], R11 ;  /* 0x0000000b02007986 */ /* 0x000fe2000c101904 */
[----:B------:R-:W-:Y:S05]  /*0260*/  EXIT ;  /* 0x000000000000794d */ /* 0x000fea0003800000 */
.L_x_0:
[----:B------:R-:W-:-:S00]  /*0270*/  BRA `(.L_x_0) ;  /* 0xfffffffc00fc7947 */ /* 0x000fc0000383ffff */
[----:B------:R-:W-:-:S00]  /*0280*/  NOP ;  /* 0x0000000000007918 */ /* 0x000fc00000000000 */
[----:B------:R-:W-:-:S00]  /*0290*/  NOP ;  /* 0x0000000000007918 */ /* 0x000fc00000000000 */
[----:B------:R-:W-:-:S00]  /*02a0*/  NOP ;  /* 0x0000000000007918 */ /* 0x000fc00000000000 */
[----:B------:R-:W-:-:S00]  /*02b0*/  NOP ;  /* 0x0000000000007918 */ /* 0x000fc00000000000 */
[----:B------:R-:W-:-:S00]  /*02c0*/  NOP ;  /* 0x0000000000007918 */ /* 0x000fc00000000000 */
[----:B------:R-:W-:-:S00]  /*02d0*/  NOP ;  /* 0x0000000000007918 */ /* 0x000fc00000000000 */
[----:B------:R-:W-:-:S00]  /*02e0*/  NOP ;  /* 0x0000000000007918 */ /* 0x000fc00000000000 */
[----:B------:R-:W-:-:S00]  /*02f0*/  NOP ;  /* 0x0000000000007918 */ /* 0x000fc00000000000 */
.L_x_1:


//--------------------- .nv.constant0.triton_poi_fused__softmax_5 --------------------------
	.section	.nv.constant0.triton_poi_fused__softmax_5,"a",@progbits
	.sectionflags	@""
	.align	4
.nv.constant0.triton_poi_fused__softmax_5:
	.zero		548
